//
// Generated by NVIDIA NVVM Compiler
//
// Compiler Build ID: CL-36424714
// Cuda compilation tools, release 13.0, V13.0.88
// Based on NVVM 20.0.0
//

.version 9.0
.target sm_100
.address_size 64

	// .globl	_Z4test7double2

.visible .entry _Z4test7double2(
	.param .align 16 .b8 _Z4test7double2_param_0[16]
)
{


	ret;

}


// ===== COMPILED SASS (sm_100) =====

	.target	sm_100

	.elftype	@"ET_EXEC"


//--------------------- .note.nv.tkinfo           --------------------------
	.section	.note.nv.tkinfo,"",@"SHT_NOTE"
	.sectionflags	@"SHF_NOTE_NV_TKINFO"
	.tkinfo
        /*0018*/ 	.word	0x00000002
        /*0030*/ 	.string	""
        /*0030*/ 	.string	"ptxas"
        /*0030*/ 	.string	"Cuda compilation tools, release 13.0, V13.0.88"
        /*0030*/ 	.string	"Build cuda_13.0.r13.0/compiler.36424714_0"
        /*0030*/ 	.string	"-arch sm_100 -m 64 "



//--------------------- .note.nv.cuinfo           --------------------------
	.section	.note.nv.cuinfo,"",@"SHT_NOTE"
	.sectionflags	@"SHF_NOTE_NV_CUINFO"
        /*0018*/ 	.short	0x0002
        /*001a*/ 	.short	0x0064
        /*001c*/ 	.short	0x0082
	.zero		2


//--------------------- .nv.info                  --------------------------
	.section	.nv.info,"",@"SHT_CUDA_INFO"
	.align	4


	//----- nvinfo : EIATTR_REGCOUNT
	.align		4
        /*0000*/ 	.byte	0x04, 0x2f
        /*0002*/ 	.short	(.L_1 - .L_0)
	.align		4
.L_0:
        /*0004*/ 	.word	index@(_Z4test7double2)
        /*0008*/ 	.word	0x00000004


	//----- nvinfo : EIATTR_FRAME_SIZE
	.align		4
.L_1:
        /*000c*/ 	.byte	0x04, 0x11
        /*000e*/ 	.short	(.L_3 - .L_2)
	.align		4
.L_2:
        /*0010*/ 	.word	index@(_Z4test7double2)
        /*0014*/ 	.word	0x00000000


	//----- nvinfo : EIATTR_MIN_STACK_SIZE
	.align		4
.L_3:
        /*0018*/ 	.byte	0x04, 0x12
        /*001a*/ 	.short	(.L_5 - .L_4)
	.align		4
.L_4:
        /*001c*/ 	.word	index@(_Z4test7double2)
        /*0020*/ 	.word	0x00000000
.L_5:


//--------------------- .nv.compat                --------------------------
	.section	.nv.compat,"",@"SHT_CUDA_COMPAT_INFO"
	.align	4
        /*0000*/ 	.byte	0x02, 0x09, 0x00, 0x00, 0x02, 0x02, 0x01, 0x00, 0x02, 0x05, 0x05, 0x00, 0x03, 0x07, 0x01, 0x01
        /*0010*/ 	.byte	0x02, 0x03, 0x00, 0x00, 0x02, 0x06, 0x01, 0x00, 0x04, 0x0b, 0x08, 0x00, 0x09, 0x00, 0x00, 0x00
        /*0020*/ 	.byte	0x00, 0x00, 0x00, 0x00


//--------------------- .nv.info._Z4test7double2  --------------------------
	.section	.nv.info._Z4test7double2,"",@"SHT_CUDA_INFO"
	.sectionflags	@""
	.align	4


	//----- nvinfo : EIATTR_CUDA_API_VERSION
	.align		4
        /*0000*/ 	.byte	0x04, 0x37
        /*0002*/ 	.short	(.L_7 - .L_6)
.L_6:
        /*0004*/ 	.word	0x00000082


	//----- nvinfo : EIATTR_KPARAM_INFO
	.align		4
.L_7:
        /*0008*/ 	.byte	0x04, 0x17
        /*000a*/ 	.short	(.L_9 - .L_8)
.L_8:
        /*000c*/ 	.word	0x00000000
        /*0010*/ 	.short	0x0000
        /*0012*/ 	.short	0x0000
        /*0014*/ 	.byte	0x00, 0xf0, 0x41, 0x00


	//----- nvinfo : EIATTR_SPARSE_MMA_MASK
	.align		4
.L_9:
        /*0018*/ 	.byte	0x03, 0x50
        /*001a*/ 	.short	0x0000


	//----- nvinfo : EIATTR_MAXREG_COUNT
	.align		4
        /*001c*/ 	.byte	0x03, 0x1b
        /*001e*/ 	.short	0x00ff


	//----- nvinfo : EIATTR_MERCURY_ISA_VERSION
	.align		4
        /*0020*/ 	.byte	0x03, 0x5f
        /*0022*/ 	.short	0x0101


	//----- nvinfo : EIATTR_VRC_CTA_INIT_COUNT
	.align		4
        /*0024*/ 	.byte	0x02, 0x4a
	.zero		1
	.zero		1


	//----- nvinfo : EIATTR_EXIT_INSTR_OFFSETS
	.align		4
        /*0028*/ 	.byte	0x04, 0x1c
        /*002a*/ 	.short	(.L_11 - .L_10)


	//   ....[0]....
.L_10:
        /*002c*/ 	.word	0x00000010


	//----- nvinfo : EIATTR_CBANK_PARAM_SIZE
	.align		4
.L_11:
        /*0030*/ 	.byte	0x03, 0x19
        /*0032*/ 	.short	0x0010


	//----- nvinfo : EIATTR_PARAM_CBANK
	.align		4
        /*0034*/ 	.byte	0x04, 0x0a
        /*0036*/ 	.short	(.L_13 - .L_12)
	.align		4
.L_12:
        /*0038*/ 	.word	index@(.nv.constant0._Z4test7double2)
        /*003c*/ 	.short	0x0380
        /*003e*/ 	.short	0x0010


	//----- nvinfo : EIATTR_SW_WAR
	.align		4
.L_13:
        /*0040*/ 	.byte	0x04, 0x36
        /*0042*/ 	.short	(.L_15 - .L_14)
.L_14:
        /*0044*/ 	.word	0x00000008
.L_15:


//--------------------- .nv.callgraph             --------------------------
	.section	.nv.callgraph,"",@"SHT_CUDA_CALLGRAPH"
	.align	4
	.sectionentsize	8
	.align		4
        /*0000*/ 	.word	0x00000000
	.align		4
        /*0004*/ 	.word	0xffffffff
	.align		4
        /*0008*/ 	.word	0x00000000
	.align		4
        /*000c*/ 	.word	0xfffffffe
	.align		4
        /*0010*/ 	.word	0x00000000
	.align		4
        /*0014*/ 	.word	0xfffffffd
	.align		4
        /*0018*/ 	.word	0x00000000
	.align		4
        /*001c*/ 	.word	0xfffffffc


//--------------------- .text._Z4test7double2     --------------------------
	.section	.text._Z4test7double2,"ax",@progbits
	.align	128
        .global         _Z4test7double2
        .type           _Z4test7double2,@function
        .size           _Z4test7double2,(.L_x_1 - _Z4test7double2)
        .other          _Z4test7double2,@"STO_CUDA_ENTRY STV_DEFAULT"
_Z4test7double2:
.text._Z4test7double2:
[----:B------:R-:W-:Y:S01]  /*0000*/  LDC R1, c[0x0][0x37c] ;  /* 0x0000df00ff017b82 */ /* 0x000fe20000000800 */
[----:B------:R-:W-:Y:S05]  /*0010*/  EXIT ;  /* 0x000000000000794d */ /* 0x000fea0003800000 */
.L_x_0:
[----:B------:R-:W-:-:S00]  /*0020*/  BRA `(.L_x_0) ;  /* 0xfffffffc00fc7947 */ /* 0x000fc0000383ffff */
[----:B------:R-:W-:-:S00]  /*0030*/  NOP ;  /* 0x0000000000007918 */ /* 0x000fc00000000000 */
        /* <DEDUP_REMOVED lines=12> */
.L_x_1:


//--------------------- .nv.shared.reserved.0     --------------------------
	.section	.nv.shared.reserved.0,"aw",@nobits
	.weak		__nv_reservedSMEM_offset_0_alias
	.size		__nv_reservedSMEM_offset_0_alias, 0, 64
	.other		__nv_reservedSMEM_offset_0_alias,@"STO_CUDA_RESERVED_SHARED STV_DEFAULT"
__nv_reservedSMEM_offset_0_alias:
	.zero		0
	.zero		64


//--------------------- .nv.constant0._Z4test7double2 --------------------------
	.section	.nv.constant0._Z4test7double2,"a",@progbits
	.sectionflags	@""
	.align	4
.nv.constant0._Z4test7double2:
	.zero		912


//--------------------- SYMBOLS --------------------------

	.type		.nv.reservedSmem.offset0,@object
	.size		.nv.reservedSmem.offset0,0x4
